//
// Generated by NVIDIA NVVM Compiler
//
// Compiler Build ID: CL-36424714
// Cuda compilation tools, release 13.0, V13.0.88
// Based on NVVM 20.0.0
//

.version 9.0
.target sm_100
.address_size 64

	// .globl	_Z5sgemmiiiffPKfS0_Pf

.visible .entry _Z5sgemmiiiffPKfS0_Pf(
	.param .u32 _Z5sgemmiiiffPKfS0_Pf_param_0,
	.param .u32 _Z5sgemmiiiffPKfS0_Pf_param_1,
	.param .u32 _Z5sgemmiiiffPKfS0_Pf_param_2,
	.param .f32 _Z5sgemmiiiffPKfS0_Pf_param_3,
	.param .f32 _Z5sgemmiiiffPKfS0_Pf_param_4,
	.param .u64 .ptr .align 1 _Z5sgemmiiiffPKfS0_Pf_param_5,
	.param .u64 .ptr .align 1 _Z5sgemmiiiffPKfS0_Pf_param_6,
	.param .u64 .ptr .align 1 _Z5sgemmiiiffPKfS0_Pf_param_7
)
{
	.reg .pred 	%p<13>;
	.reg .b32 	%r<46>;
	.reg .b32 	%f<73>;
	.reg .b64 	%rd<40>;

	ld.param.u32 	%r22, [_Z5sgemmiiiffPKfS0_Pf_param_0];
	ld.param.u32 	%r20, [_Z5sgemmiiiffPKfS0_Pf_param_1];
	ld.param.u32 	%r23, [_Z5sgemmiiiffPKfS0_Pf_param_2];
	ld.param.f32 	%f13, [_Z5sgemmiiiffPKfS0_Pf_param_3];
	ld.param.f32 	%f14, [_Z5sgemmiiiffPKfS0_Pf_param_4];
	ld.param.u64 	%rd5, [_Z5sgemmiiiffPKfS0_Pf_param_5];
	ld.param.u64 	%rd6, [_Z5sgemmiiiffPKfS0_Pf_param_6];
	ld.param.u64 	%rd4, [_Z5sgemmiiiffPKfS0_Pf_param_7];
	cvta.to.global.u64 	%rd1, %rd6;
	cvta.to.global.u64 	%rd2, %rd5;
	mov.u32 	%r24, %ctaid.x;
	mov.u32 	%r25, %ntid.x;
	mov.u32 	%r26, %tid.x;
	mad.lo.s32 	%r1, %r24, %r25, %r26;
	mov.u32 	%r27, %ctaid.y;
	mov.u32 	%r28, %ntid.y;
	mov.u32 	%r29, %tid.y;
	mad.lo.s32 	%r30, %r27, %r28, %r29;
	setp.ge.s32 	%p1, %r1, %r22;
	setp.ge.s32 	%p2, %r30, %r23;
	or.pred  	%p3, %p1, %p2;
	@%p3 bra 	$L__BB0_14;
	setp.lt.s32 	%p4, %r20, 1;
	mov.f32 	%f72, 0f00000000;
	@%p4 bra 	$L__BB0_13;
	mul.lo.s32 	%r3, %r20, %r1;
	and.b32  	%r4, %r20, 7;
	setp.lt.u32 	%p5, %r20, 8;
	mov.f32 	%f72, 0f00000000;
	mov.b32 	%r44, 0;
	@%p5 bra 	$L__BB0_5;
	and.b32  	%r44, %r20, 2147483640;
	neg.s32 	%r42, %r44;
	shl.b32 	%r7, %r23, 3;
	add.s64 	%rd3, %rd2, 16;
	mov.f32 	%f72, 0f00000000;
	mul.wide.s32 	%rd11, %r23, 4;
	mov.u32 	%r40, %r3;
	mov.u32 	%r41, %r30;
$L__BB0_4:
	.pragma "nounroll";
	mul.wide.s32 	%rd7, %r40, 4;
	add.s64 	%rd8, %rd3, %rd7;
	ld.global.f32 	%f19, [%rd8+-16];
	mul.wide.s32 	%rd9, %r41, 4;
	add.s64 	%rd10, %rd1, %rd9;
	ld.global.f32 	%f20, [%rd10];
	fma.rn.f32 	%f21, %f19, %f20, %f72;
	ld.global.f32 	%f22, [%rd8+-12];
	add.s64 	%rd12, %rd10, %rd11;
	ld.global.f32 	%f23, [%rd12];
	fma.rn.f32 	%f24, %f22, %f23, %f21;
	ld.global.f32 	%f25, [%rd8+-8];
	add.s64 	%rd13, %rd12, %rd11;
	ld.global.f32 	%f26, [%rd13];
	fma.rn.f32 	%f27, %f25, %f26, %f24;
	ld.global.f32 	%f28, [%rd8+-4];
	add.s64 	%rd14, %rd13, %rd11;
	ld.global.f32 	%f29, [%rd14];
	fma.rn.f32 	%f30, %f28, %f29, %f27;
	ld.global.f32 	%f31, [%rd8];
	add.s64 	%rd15, %rd14, %rd11;
	ld.global.f32 	%f32, [%rd15];
	fma.rn.f32 	%f33, %f31, %f32, %f30;
	ld.global.f32 	%f34, [%rd8+4];
	add.s64 	%rd16, %rd15, %rd11;
	ld.global.f32 	%f35, [%rd16];
	fma.rn.f32 	%f36, %f34, %f35, %f33;
	ld.global.f32 	%f37, [%rd8+8];
	add.s64 	%rd17, %rd16, %rd11;
	ld.global.f32 	%f38, [%rd17];
	fma.rn.f32 	%f39, %f37, %f38, %f36;
	ld.global.f32 	%f40, [%rd8+12];
	add.s64 	%rd18, %rd17, %rd11;
	ld.global.f32 	%f41, [%rd18];
	fma.rn.f32 	%f72, %f40, %f41, %f39;
	add.s32 	%r42, %r42, 8;
	add.s32 	%r41, %r41, %r7;
	add.s32 	%r40, %r40, 8;
	setp.ne.s32 	%p6, %r42, 0;
	@%p6 bra 	$L__BB0_4;
$L__BB0_5:
	setp.eq.s32 	%p7, %r4, 0;
	@%p7 bra 	$L__BB0_13;
	and.b32  	%r15, %r20, 3;
	setp.lt.u32 	%p8, %r4, 4;
	@%p8 bra 	$L__BB0_8;
	add.s32 	%r32, %r44, %r3;
	mul.wide.s32 	%rd19, %r32, 4;
	add.s64 	%rd20, %rd2, %rd19;
	ld.global.f32 	%f43, [%rd20];
	mad.lo.s32 	%r33, %r44, %r23, %r30;
	mul.wide.s32 	%rd21, %r33, 4;
	add.s64 	%rd22, %rd1, %rd21;
	ld.global.f32 	%f44, [%rd22];
	fma.rn.f32 	%f45, %f43, %f44, %f72;
	ld.global.f32 	%f46, [%rd20+4];
	mul.wide.s32 	%rd23, %r23, 4;
	add.s64 	%rd24, %rd22, %rd23;
	ld.global.f32 	%f47, [%rd24];
	fma.rn.f32 	%f48, %f46, %f47, %f45;
	ld.global.f32 	%f49, [%rd20+8];
	add.s64 	%rd25, %rd24, %rd23;
	ld.global.f32 	%f50, [%rd25];
	fma.rn.f32 	%f51, %f49, %f50, %f48;
	ld.global.f32 	%f52, [%rd20+12];
	add.s64 	%rd26, %rd25, %rd23;
	ld.global.f32 	%f53, [%rd26];
	fma.rn.f32 	%f72, %f52, %f53, %f51;
	add.s32 	%r44, %r44, 4;
$L__BB0_8:
	setp.eq.s32 	%p9, %r15, 0;
	@%p9 bra 	$L__BB0_13;
	setp.eq.s32 	%p10, %r15, 1;
	@%p10 bra 	$L__BB0_11;
	add.s32 	%r34, %r44, %r3;
	mul.wide.s32 	%rd27, %r34, 4;
	add.s64 	%rd28, %rd2, %rd27;
	ld.global.f32 	%f55, [%rd28];
	mad.lo.s32 	%r35, %r44, %r23, %r30;
	mul.wide.s32 	%rd29, %r35, 4;
	add.s64 	%rd30, %rd1, %rd29;
	ld.global.f32 	%f56, [%rd30];
	fma.rn.f32 	%f57, %f55, %f56, %f72;
	ld.global.f32 	%f58, [%rd28+4];
	mul.wide.s32 	%rd31, %r23, 4;
	add.s64 	%rd32, %rd30, %rd31;
	ld.global.f32 	%f59, [%rd32];
	fma.rn.f32 	%f72, %f58, %f59, %f57;
	add.s32 	%r44, %r44, 2;
$L__BB0_11:
	and.b32  	%r36, %r20, 1;
	setp.eq.b32 	%p11, %r36, 1;
	not.pred 	%p12, %p11;
	@%p12 bra 	$L__BB0_13;
	add.s32 	%r37, %r44, %r3;
	mul.wide.s32 	%rd33, %r37, 4;
	add.s64 	%rd34, %rd2, %rd33;
	ld.global.f32 	%f60, [%rd34];
	mad.lo.s32 	%r38, %r44, %r23, %r30;
	mul.wide.s32 	%rd35, %r38, 4;
	add.s64 	%rd36, %rd1, %rd35;
	ld.global.f32 	%f61, [%rd36];
	fma.rn.f32 	%f72, %f60, %f61, %f72;
$L__BB0_13:
	mad.lo.s32 	%r39, %r23, %r1, %r30;
	cvta.to.global.u64 	%rd37, %rd4;
	mul.wide.s32 	%rd38, %r39, 4;
	add.s64 	%rd39, %rd37, %rd38;
	ld.global.f32 	%f62, [%rd39];
	mul.f32 	%f63, %f14, %f62;
	fma.rn.f32 	%f64, %f13, %f72, %f63;
	st.global.f32 	[%rd39], %f64;
$L__BB0_14:
	ret;

}


// ===== COMPILED SASS (sm_100) =====

	.target	sm_100

	.elftype	@"ET_EXEC"


//--------------------- .note.nv.tkinfo           --------------------------
	.section	.note.nv.tkinfo,"",@"SHT_NOTE"
	.sectionflags	@"SHF_NOTE_NV_TKINFO"
	.tkinfo
        /*0018*/ 	.word	0x00000002
        /*0030*/ 	.string	""
        /*0030*/ 	.string	"ptxas"
        /*0030*/ 	.string	"Cuda compilation tools, release 13.0, V13.0.88"
        /*0030*/ 	.string	"Build cuda_13.0.r13.0/compiler.36424714_0"
        /*0030*/ 	.string	"-arch sm_100 -m 64 "



//--------------------- .note.nv.cuinfo           --------------------------
	.section	.note.nv.cuinfo,"",@"SHT_NOTE"
	.sectionflags	@"SHF_NOTE_NV_CUINFO"
        /*0018*/ 	.short	0x0002
        /*001a*/ 	.short	0x0064
        /*001c*/ 	.short	0x0082
	.zero		2


//--------------------- .nv.info                  --------------------------
	.section	.nv.info,"",@"SHT_CUDA_INFO"
	.align	4


	//----- nvinfo : EIATTR_REGCOUNT
	.align		4
        /*0000*/ 	.byte	0x04, 0x2f
        /*0002*/ 	.short	(.L_1 - .L_0)
	.align		4
.L_0:
        /*0004*/ 	.word	index@(_Z5sgemmiiiffPKfS0_Pf)
        /*0008*/ 	.word	0x00000020


	//----- nvinfo : EIATTR_FRAME_SIZE
	.align		4
.L_1:
        /*000c*/ 	.byte	0x04, 0x11
        /*000e*/ 	.short	(.L_3 - .L_2)
	.align		4
.L_2:
        /*0010*/ 	.word	index@(_Z5sgemmiiiffPKfS0_Pf)
        /*0014*/ 	.word	0x00000000


	//----- nvinfo : EIATTR_MIN_STACK_SIZE
	.align		4
.L_3:
        /*0018*/ 	.byte	0x04, 0x12
        /*001a*/ 	.short	(.L_5 - .L_4)
	.align		4
.L_4:
        /*001c*/ 	.word	index@(_Z5sgemmiiiffPKfS0_Pf)
        /*0020*/ 	.word	0x00000000
.L_5:


//--------------------- .nv.compat                --------------------------
	.section	.nv.compat,"",@"SHT_CUDA_COMPAT_INFO"
	.align	4
        /*0000*/ 	.byte	0x02, 0x09, 0x00, 0x00, 0x02, 0x02, 0x01, 0x00, 0x02, 0x05, 0x05, 0x00, 0x03, 0x07, 0x01, 0x01
        /*0010*/ 	.byte	0x02, 0x03, 0x00, 0x00, 0x02, 0x06, 0x01, 0x00, 0x04, 0x0b, 0x08, 0x00, 0x09, 0x00, 0x00, 0x00
        /*0020*/ 	.byte	0x00, 0x00, 0x00, 0x00


//--------------------- .nv.info._Z5sgemmiiiffPKfS0_Pf --------------------------
	.section	.nv.info._Z5sgemmiiiffPKfS0_Pf,"",@"SHT_CUDA_INFO"
	.sectionflags	@""
	.align	4


	//----- nvinfo : EIATTR_CUDA_API_VERSION
	.align		4
        /*0000*/ 	.byte	0x04, 0x37
        /*0002*/ 	.short	(.L_7 - .L_6)
.L_6:
        /*0004*/ 	.word	0x00000082


	//----- nvinfo : EIATTR_KPARAM_INFO
	.align		4
.L_7:
        /*0008*/ 	.byte	0x04, 0x17
        /*000a*/ 	.short	(.L_9 - .L_8)
.L_8:
        /*000c*/ 	.word	0x00000000
        /*0010*/ 	.short	0x0007
        /*0012*/ 	.short	0x0028
        /*0014*/ 	.byte	0x00, 0xf5, 0x21, 0x00


	//----- nvinfo : EIATTR_KPARAM_INFO
	.align		4
.L_9:
        /*0018*/ 	.byte	0x04, 0x17
        /*001a*/ 	.short	(.L_11 - .L_10)
.L_10:
        /*001c*/ 	.word	0x00000000
        /*0020*/ 	.short	0x0006
        /*0022*/ 	.short	0x0020
        /*0024*/ 	.byte	0x00, 0xf5, 0x21, 0x00


	//----- nvinfo : EIATTR_KPARAM_INFO
	.align		4
.L_11:
        /*0028*/ 	.byte	0x04, 0x17
        /*002a*/ 	.short	(.L_13 - .L_12)
.L_12:
        /*002c*/ 	.word	0x00000000
        /*0030*/ 	.short	0x0005
        /*0032*/ 	.short	0x0018
        /*0034*/ 	.byte	0x00, 0xf5, 0x21, 0x00


	//----- nvinfo : EIATTR_KPARAM_INFO
	.align		4
.L_13:
        /*0038*/ 	.byte	0x04, 0x17
        /*003a*/ 	.short	(.L_15 - .L_14)
.L_14:
        /*003c*/ 	.word	0x00000000
        /*0040*/ 	.short	0x0004
        /*0042*/ 	.short	0x0010
        /*0044*/ 	.byte	0x00, 0xf0, 0x11, 0x00


	//----- nvinfo : EIATTR_KPARAM_INFO
	.align		4
.L_15:
        /*0048*/ 	.byte	0x04, 0x17
        /*004a*/ 	.short	(.L_17 - .L_16)
.L_16:
        /*004c*/ 	.word	0x00000000
        /*0050*/ 	.short	0x0003
        /*0052*/ 	.short	0x000c
        /*0054*/ 	.byte	0x00, 0xf0, 0x11, 0x00


	//----- nvinfo : EIATTR_KPARAM_INFO
	.align		4
.L_17:
        /*0058*/ 	.byte	0x04, 0x17
        /*005a*/ 	.short	(.L_19 - .L_18)
.L_18:
        /*005c*/ 	.word	0x00000000
        /*0060*/ 	.short	0x0002
        /*0062*/ 	.short	0x0008
        /*0064*/ 	.byte	0x00, 0xf0, 0x11, 0x00


	//----- nvinfo : EIATTR_KPARAM_INFO
	.align		4
.L_19:
        /*0068*/ 	.byte	0x04, 0x17
        /*006a*/ 	.short	(.L_21 - .L_20)
.L_20:
        /*006c*/ 	.word	0x00000000
        /*0070*/ 	.short	0x0001
        /*0072*/ 	.short	0x0004
        /*0074*/ 	.byte	0x00, 0xf0, 0x11, 0x00


	//----- nvinfo : EIATTR_KPARAM_INFO
	.align		4
.L_21:
        /*0078*/ 	.byte	0x04, 0x17
        /*007a*/ 	.short	(.L_23 - .L_22)
.L_22:
        /*007c*/ 	.word	0x00000000
        /*0080*/ 	.short	0x0000
        /*0082*/ 	.short	0x0000
        /*0084*/ 	.byte	0x00, 0xf0, 0x11, 0x00


	//----- nvinfo : EIATTR_SPARSE_MMA_MASK
	.align		4
.L_23:
        /*0088*/ 	.byte	0x03, 0x50
        /*008a*/ 	.short	0x0000


	//----- nvinfo : EIATTR_MAXREG_COUNT
	.align		4
        /*008c*/ 	.byte	0x03, 0x1b
        /*008e*/ 	.short	0x00ff


	//----- nvinfo : EIATTR_MERCURY_ISA_VERSION
	.align		4
        /*0090*/ 	.byte	0x03, 0x5f
        /*0092*/ 	.short	0x0101


	//----- nvinfo : EIATTR_VRC_CTA_INIT_COUNT
	.align		4
        /*0094*/ 	.byte	0x02, 0x4a
	.zero		1
	.zero		1


	//----- nvinfo : EIATTR_EXIT_INSTR_OFFSETS
	.align		4
        /*0098*/ 	.byte	0x04, 0x1c
        /*009a*/ 	.short	(.L_25 - .L_24)


	//   ....[0]....
.L_24:
        /*009c*/ 	.word	0x000000d0


	//   ....[1]....
        /*00a0*/ 	.word	0x000008a0


	//----- nvinfo : EIATTR_CBANK_PARAM_SIZE
	.align		4
.L_25:
        /*00a4*/ 	.byte	0x03, 0x19
        /*00a6*/ 	.short	0x0030


	//----- nvinfo : EIATTR_PARAM_CBANK
	.align		4
        /*00a8*/ 	.byte	0x04, 0x0a
        /*00aa*/ 	.short	(.L_27 - .L_26)
	.align		4
.L_26:
        /*00ac*/ 	.word	index@(.nv.constant0._Z5sgemmiiiffPKfS0_Pf)
        /*00b0*/ 	.short	0x0380
        /*00b2*/ 	.short	0x0030


	//----- nvinfo : EIATTR_SW_WAR
	.align		4
.L_27:
        /*00b4*/ 	.byte	0x04, 0x36
        /*00b6*/ 	.short	(.L_29 - .L_28)
.L_28:
        /*00b8*/ 	.word	0x00000008
.L_29:


//--------------------- .nv.callgraph             --------------------------
	.section	.nv.callgraph,"",@"SHT_CUDA_CALLGRAPH"
	.align	4
	.sectionentsize	8
	.align		4
        /*0000*/ 	.word	0x00000000
	.align		4
        /*0004*/ 	.word	0xffffffff
	.align		4
        /*0008*/ 	.word	0x00000000
	.align		4
        /*000c*/ 	.word	0xfffffffe
	.align		4
        /*0010*/ 	.word	0x00000000
	.align		4
        /*0014*/ 	.word	0xfffffffd
	.align		4
        /*0018*/ 	.word	0x00000000
	.align		4
        /*001c*/ 	.word	0xfffffffc


//--------------------- .text._Z5sgemmiiiffPKfS0_Pf --------------------------
	.section	.text._Z5sgemmiiiffPKfS0_Pf,"ax",@progbits
	.align	128
        .global         _Z5sgemmiiiffPKfS0_Pf
        .type           _Z5sgemmiiiffPKfS0_Pf,@function
        .size           _Z5sgemmiiiffPKfS0_Pf,(.L_x_5 - _Z5sgemmiiiffPKfS0_Pf)
        .other          _Z5sgemmiiiffPKfS0_Pf,@"STO_CUDA_ENTRY STV_DEFAULT"
_Z5sgemmiiiffPKfS0_Pf:
.text._Z5sgemmiiiffPKfS0_Pf:
[----:B------:R-:W-:Y:S01]  /*0000*/  LDC R1, c[0x0][0x37c] ;  /* 0x0000df00ff017b82 */ /* 0x000fe20000000800 */
[----:B------:R-:W0:Y:S07]  /*0010*/  S2R R5, SR_TID.Y ;  /* 0x0000000000057919 */ /* 0x000e2e0000002200 */
[----:B------:R-:W1:Y:S01]  /*0020*/  LDC R14, c[0x0][0x360] ;  /* 0x0000d800ff0e7b82 */ /* 0x000e620000000800 */
[----:B------:R-:W2:Y:S01]  /*0030*/  LDCU UR6, c[0x0][0x380] ;  /* 0x00007000ff0677ac */ /* 0x000ea20008000800 */
[----:B------:R-:W1:Y:S06]  /*0040*/  S2R R3, SR_TID.X ;  /* 0x0000000000037919 */ /* 0x000e6c0000002100 */
[----:B------:R-:W0:Y:S08]  /*0050*/  S2UR UR5, SR_CTAID.Y ;  /* 0x00000000000579c3 */ /* 0x000e300000002600 */
[----:B------:R-:W0:Y:S08]  /*0060*/  LDC R0, c[0x0][0x364] ;  /* 0x0000d900ff007b82 */ /* 0x000e300000000800 */
[----:B------:R-:W1:Y:S08]  /*0070*/  S2UR UR4, SR_CTAID.X ;  /* 0x00000000000479c3 */ /* 0x000e700000002500 */
[----:B------:R-:W3:Y:S01]  /*0080*/  LDC R15, c[0x0][0x388] ;  /* 0x0000e200ff0f7b82 */ /* 0x000ee20000000800 */
[----:B0-----:R-:W-:-:S02]  /*0090*/  IMAD R0, R0, UR5, R5 ;  /* 0x0000000500007c24 */ /* 0x001fc4000f8e0205 */
[----:B-1----:R-:W-:-:S03]  /*00a0*/  IMAD R14, R14, UR4, R3 ;  /* 0x000000040e0e7c24 */ /* 0x002fc6000f8e0203 */
[----:B---3--:R-:W-:-:S04]  /*00b0*/  ISETP.GE.AND P0, PT, R0, R15, PT ;  /* 0x0000000f0000720c */ /* 0x008fc80003f06270 */
[----:B--2---:R-:W-:-:S13]  /*00c0*/  ISETP.GE.OR P0, PT, R14, UR6, P0 ;  /* 0x000000060e007c0c */ /* 0x004fda0008706670 */
[----:B------:R-:W-:Y:S05]  /*00d0*/  @P0 EXIT ;  /* 0x000000000000094d */ /* 0x000fea0003800000 */
[----:B------:R-:W0:Y:S01]  /*00e0*/  LDC R17, c[0x0][0x384] ;  /* 0x0000e100ff117b82 */ /* 0x000e220000000800 */
[----:B------:R-:W1:Y:S01]  /*00f0*/  LDCU.64 UR6, c[0x0][0x358] ;  /* 0x00006b00ff0677ac */ /* 0x000e620008000a00 */
[----:B------:R-:W-:Y:S01]  /*0100*/  HFMA2 R26, -RZ, RZ, 0, 0 ;  /* 0x00000000ff1a7431 */ /* 0x000fe200000001ff */
[----:B0-----:R-:W-:-:S13]  /*0110*/  ISETP.GE.AND P0, PT, R17, 0x1, PT ;  /* 0x000000011100780c */ /* 0x001fda0003f06270 */
[----:B-1----:R-:W-:Y:S05]  /*0120*/  @!P0 BRA `(.L_x_0) ;  /* 0x0000000400b88947 */ /* 0x002fea0003800000 */
[C---:B------:R-:W-:Y:S01]  /*0130*/  ISETP.GE.U32.AND P1, PT, R17.reuse, 0x8, PT ;  /* 0x000000081100780c */ /* 0x040fe20003f26070 */
[----:B------:R-:W-:Y:S01]  /*0140*/  IMAD R18, R14, R17, RZ ;  /* 0x000000110e127224 */ /* 0x000fe200078e02ff */
[----:B------:R-:W-:Y:S02]  /*0150*/  LOP3.LUT R25, R17, 0x7, RZ, 0xc0, !PT ;  /* 0x0000000711197812 */ /* 0x000fe400078ec0ff */
[----:B------:R-:W-:Y:S02]  /*0160*/  MOV R26, RZ ;  /* 0x000000ff001a7202 */ /* 0x000fe40000000f00 */
[----:B------:R-:W-:Y:S02]  /*0170*/  ISETP.NE.AND P0, PT, R25, RZ, PT ;  /* 0x000000ff1900720c */ /* 0x000fe40003f05270 */
[----:B------:R-:W-:-:S05]  /*0180*/  MOV R19, RZ ;  /* 0x000000ff00137202 */ /* 0x000fca0000000f00 */
[----:B------:R-:W-:Y:S06]  /*0190*/  @!P1 BRA `(.L_x_1) ;  /* 0x0000000000c49947 */ /* 0x000fec0003800000 */
[----:B------:R-:W0:Y:S01]  /*01a0*/  LDCU.64 UR4, c[0x0][0x398] ;  /* 0x00007300ff0477ac */ /* 0x000e220008000a00 */
[----:B------:R-:W-:Y:S02]  /*01b0*/  LOP3.LUT R19, R17, 0x7ffffff8, RZ, 0xc0, !PT ;  /* 0x7ffffff811137812 */ /* 0x000fe400078ec0ff */
[----:B------:R-:W-:Y:S02]  /*01c0*/  MOV R26, RZ ;  /* 0x000000ff001a7202 */ /* 0x000fe40000000f00 */
[----:B------:R-:W-:Y:S02]  /*01d0*/  MOV R16, R18 ;  /* 0x0000001200107202 */ /* 0x000fe40000000f00 */
[----:B------:R-:W-:Y:S02]  /*01e0*/  MOV R22, R0 ;  /* 0x0000000000167202 */ /* 0x000fe40000000f00 */
[----:B------:R-:W-:Y:S01]  /*01f0*/  IADD3 R20, PT, PT, -R19, RZ, RZ ;  /* 0x000000ff13147210 */ /* 0x000fe20007ffe1ff */
[----:B0-----:R-:W-:-:S04]  /*0200*/  UIADD3 UR4, UP0, UPT, UR4, 0x10, URZ ;  /* 0x0000001004047890 */ /* 0x001fc8000ff1e0ff */
[----:B------:R-:W-:-:S12]  /*0210*/  UIADD3.X UR5, UPT, UPT, URZ, UR5, URZ, UP0, !UPT ;  /* 0x00000005ff057290 */ /* 0x000fd800087fe4ff */
.L_x_2:
[----:B------:R-:W0:Y:S01]  /*0220*/  LDC.64 R12, c[0x0][0x3a0] ;  /* 0x0000e800ff0c7b82 */ /* 0x000e220000000a00 */
[----:B------:R-:W-:Y:S02]  /*0230*/  MOV R2, UR4 ;  /* 0x0000000400027c02 */ /* 0x000fe40008000f00 */
[----:B------:R-:W-:-:S03]  /*0240*/  MOV R3, UR5 ;  /* 0x0000000500037c02 */ /* 0x000fc60008000f00 */
[----:B------:R-:W-:-:S05]  /*0250*/  IMAD.WIDE R2, R16, 0x4, R2 ;  /* 0x0000000410027825 */ /* 0x000fca00078e0202 */
[----:B------:R-:W2:Y:S04]  /*0260*/  LDG.E R21, desc[UR6][R2.64+-0x10] ;  /* 0xfffff00602157981 */ /* 0x000ea8000c1e1900 */
[----:B------:R-:W3:Y:S04]  /*0270*/  LDG.E R23, desc[UR6][R2.64+-0xc] ;  /* 0xfffff40602177981 */ /* 0x000ee8000c1e1900 */
[----:B------:R-:W4:Y:S01]  /*0280*/  LDG.E R29, desc[UR6][R2.64+-0x8] ;  /* 0xfffff806021d7981 */ /* 0x000f22000c1e1900 */
[----:B0-----:R-:W-:-:S05]  /*0290*/  IMAD.WIDE R12, R22, 0x4, R12 ;  /* 0x00000004160c7825 */ /* 0x001fca00078e020c */
[----:B------:R0:W2:Y:S01]  /*02a0*/  LDG.E R24, desc[UR6][R12.64] ;  /* 0x000000060c187981 */ /* 0x0000a2000c1e1900 */
[----:B------:R-:W-:-:S04]  /*02b0*/  IMAD.WIDE R10, R15, 0x4, R12 ;  /* 0x000000040f0a7825 */ /* 0x000fc800078e020c */
[C---:B------:R-:W-:Y:S02]  /*02c0*/  IMAD.WIDE R4, R15.reuse, 0x4, R10 ;  /* 0x000000040f047825 */ /* 0x040fe400078e020a */
[----:B------:R-:W3:Y:S02]  /*02d0*/  LDG.E R10, desc[UR6][R10.64] ;  /* 0x000000060a0a7981 */ /* 0x000ee4000c1e1900 */
[C---:B------:R-:W-:Y:S02]  /*02e0*/  IMAD.WIDE R6, R15.reuse, 0x4, R4 ;  /* 0x000000040f067825 */ /* 0x040fe400078e0204 */
[----:B------:R1:W4:Y:S02]  /*02f0*/  LDG.E R28, desc[UR6][R4.64] ;  /* 0x00000006041c7981 */ /* 0x000324000c1e1900 */
[C---:B------:R-:W-:Y:S02]  /*0300*/  IMAD.WIDE R8, R15.reuse, 0x4, R6 ;  /* 0x000000040f087825 */ /* 0x040fe400078e0206 */
[----:B------:R-:W5:Y:S02]  /*0310*/  LDG.E R6, desc[UR6][R6.64] ;  /* 0x0000000606067981 */ /* 0x000f64000c1e1900 */
[----:B0-----:R-:W-:-:S05]  /*0320*/  IMAD.WIDE R12, R15, 0x4, R8 ;  /* 0x000000040f0c7825 */ /* 0x001fca00078e0208 */
[----:B------:R-:W5:Y:S04]  /*0330*/  LDG.E R11, desc[UR6][R12.64] ;  /* 0x000000060c0b7981 */ /* 0x000f68000c1e1900 */
[----:B------:R-:W5:Y:S04]  /*0340*/  LDG.E R7, desc[UR6][R8.64] ;  /* 0x0000000608077981 */ /* 0x000f68000c1e1900 */
[----:B------:R-:W5:Y:S04]  /*0350*/  LDG.E R9, desc[UR6][R2.64+-0x4] ;  /* 0xfffffc0602097981 */ /* 0x000f68000c1e1900 */
[----:B------:R-:W5:Y:S01]  /*0360*/  LDG.E R8, desc[UR6][R2.64+0x8] ;  /* 0x0000080602087981 */ /* 0x000f62000c1e1900 */
[----:B--2---:R-:W-:Y:S01]  /*0370*/  FFMA R24, R21, R24, R26 ;  /* 0x0000001815187223 */ /* 0x004fe2000000001a */
[----:B------:R-:W-:-:S02]  /*0380*/  IMAD.WIDE R26, R15, 0x4, R12 ;  /* 0x000000040f1a7825 */ /* 0x000fc400078e020c */
[----:B------:R-:W2:Y:S04]  /*0390*/  LDG.E R21, desc[UR6][R2.64] ;  /* 0x0000000602157981 */ /* 0x000ea8000c1e1900 */
[----:B------:R-:W2:Y:S01]  /*03a0*/  LDG.E R12, desc[UR6][R2.64+0x4] ;  /* 0x00000406020c7981 */ /* 0x000ea2000c1e1900 */
[----:B-1----:R-:W-:-:S03]  /*03b0*/  IMAD.WIDE R4, R15, 0x4, R26 ;  /* 0x000000040f047825 */ /* 0x002fc600078e021a */
[----:B------:R-:W2:Y:S04]  /*03c0*/  LDG.E R13, desc[UR6][R2.64+0xc] ;  /* 0x00000c06020d7981 */ /* 0x000ea8000c1e1900 */
[----:B------:R-:W2:Y:S04]  /*03d0*/  LDG.E R4, desc[UR6][R4.64] ;  /* 0x0000000604047981 */ /* 0x000ea8000c1e1900 */
[----:B------:R-:W2:Y:S01]  /*03e0*/  LDG.E R3, desc[UR6][R26.64] ;  /* 0x000000061a037981 */ /* 0x000ea2000c1e1900 */
[----:B---3--:R-:W-:Y:S01]  /*03f0*/  FFMA R10, R23, R10, R24 ;  /* 0x0000000a170a7223 */ /* 0x008fe20000000018 */
[----:B------:R-:W-:-:S03]  /*0400*/  IADD3 R20, PT, PT, R20, 0x8, RZ ;  /* 0x0000000814147810 */ /* 0x000fc60007ffe0ff */
[----:B----4-:R-:W-:Y:S01]  /*0410*/  FFMA R10, R29, R28, R10 ;  /* 0x0000001c1d0a7223 */ /* 0x010fe2000000000a */
[----:B------:R-:W-:Y:S02]  /*0420*/  ISETP.NE.AND P1, PT, R20, RZ, PT ;  /* 0x000000ff1400720c */ /* 0x000fe40003f25270 */
[----:B------:R-:W-:Y:S01]  /*0430*/  LEA R22, R15, R22, 0x3 ;  /* 0x000000160f167211 */ /* 0x000fe200078e18ff */
[----:B-----5:R-:W-:Y:S01]  /*0440*/  FFMA R6, R9, R6, R10 ;  /* 0x0000000609067223 */ /* 0x020fe2000000000a */
[----:B------:R-:W-:-:S03]  /*0450*/  IADD3 R16, PT, PT, R16, 0x8, RZ ;  /* 0x0000000810107810 */ /* 0x000fc60007ffe0ff */
[----:B--2---:R-:W-:-:S04]  /*0460*/  FFMA R7, R21, R7, R6 ;  /* 0x0000000715077223 */ /* 0x004fc80000000006 */
[----:B------:R-:W-:-:S04]  /*0470*/  FFMA R7, R12, R11, R7 ;  /* 0x0000000b0c077223 */ /* 0x000fc80000000007 */
[----:B------:R-:W-:-:S04]  /*0480*/  FFMA R8, R8, R3, R7 ;  /* 0x0000000308087223 */ /* 0x000fc80000000007 */
[----:B------:R-:W-:Y:S01]  /*0490*/  FFMA R26, R13, R4, R8 ;  /* 0x000000040d1a7223 */ /* 0x000fe20000000008 */
[----:B------:R-:W-:Y:S06]  /*04a0*/  @P1 BRA `(.L_x_2) ;  /* 0xfffffffc005c1947 */ /* 0x000fec000383ffff */
.L_x_1:
[----:B------:R-:W-:Y:S05]  /*04b0*/  @!P0 BRA `(.L_x_0) ;  /* 0x0000000000d48947 */ /* 0x000fea0003800000 */
[----:B------:R-:W-:Y:S02]  /*04c0*/  ISETP.GE.U32.AND P0, PT, R25, 0x4, PT ;  /* 0x000000041900780c */ /* 0x000fe40003f06070 */
[----:B------:R-:W-:-:S04]  /*04d0*/  LOP3.LUT R16, R17, 0x3, RZ, 0xc0, !PT ;  /* 0x0000000311107812 */ /* 0x000fc800078ec0ff */
[----:B------:R-:W-:-:S07]  /*04e0*/  ISETP.NE.AND P1, PT, R16, RZ, PT ;  /* 0x000000ff1000720c */ /* 0x000fce0003f25270 */
[----:B------:R-:W-:Y:S06]  /*04f0*/  @!P0 BRA `(.L_x_3) ;  /* 0x0000000000588947 */ /* 0x000fec0003800000 */
[----:B------:R-:W0:Y:S01]  /*0500*/  LDC.64 R8, c[0x0][0x3a0] ;  /* 0x0000e800ff087b82 */ /* 0x000e220000000a00 */
[----:B------:R-:W-:Y:S01]  /*0510*/  IMAD R7, R19, R15, R0 ;  /* 0x0000000f13077224 */ /* 0x000fe200078e0200 */
[----:B------:R-:W-:-:S06]  /*0520*/  IADD3 R5, PT, PT, R18, R19, RZ ;  /* 0x0000001312057210 */ /* 0x000fcc0007ffe0ff */
[----:B------:R-:W1:Y:S01]  /*0530*/  LDC.64 R2, c[0x0][0x398] ;  /* 0x0000e600ff027b82 */ /* 0x000e620000000a00 */
[----:B0-----:R-:W-:-:S04]  /*0540*/  IMAD.WIDE R8, R7, 0x4, R8 ;  /* 0x0000000407087825 */ /* 0x001fc800078e0208 */
[----:B------:R-:W-:Y:S02]  /*0550*/  IMAD.WIDE R10, R15, 0x4, R8 ;  /* 0x000000040f0a7825 */ /* 0x000fe400078e0208 */
[----:B------:R-:W2:Y:S02]  /*0560*/  LDG.E R8, desc[UR6][R8.64] ;  /* 0x0000000608087981 */ /* 0x000ea4000c1e1900 */
[----:B-1----:R-:W-:-:S04]  /*0570*/  IMAD.WIDE R2, R5, 0x4, R2 ;  /* 0x0000000405027825 */ /* 0x002fc800078e0202 */
[C---:B------:R-:W-:Y:S01]  /*0580*/  IMAD.WIDE R4, R15.reuse, 0x4, R10 ;  /* 0x000000040f047825 */ /* 0x040fe200078e020a */
[----:B------:R-:W2:Y:S04]  /*0590*/  LDG.E R13, desc[UR6][R2.64] ;  /* 0x00000006020d7981 */ /* 0x000ea8000c1e1900 */
[----:B------:R-:W3:Y:S01]  /*05a0*/  LDG.E R10, desc[UR6][R10.64] ;  /* 0x000000060a0a7981 */ /* 0x000ee2000c1e1900 */
[----:B------:R-:W-:-:S03]  /*05b0*/  IMAD.WIDE R6, R15, 0x4, R4 ;  /* 0x000000040f067825 */ /* 0x000fc600078e0204 */
[----:B------:R-:W3:Y:S04]  /*05c0*/  LDG.E R12, desc[UR6][R2.64+0x4] ;  /* 0x00000406020c7981 */ /* 0x000ee8000c1e1900 */
[----:B------:R-:W4:Y:S04]  /*05d0*/  LDG.E R20, desc[UR6][R4.64] ;  /* 0x0000000604147981 */ /* 0x000f28000c1e1900 */
[----:B------:R-:W4:Y:S04]  /*05e0*/  LDG.E R21, desc[UR6][R2.64+0x8] ;  /* 0x0000080602157981 */ /* 0x000f28000c1e1900 */
[----:B------:R-:W5:Y:S04]  /*05f0*/  LDG.E R23, desc[UR6][R2.64+0xc] ;  /* 0x00000c0602177981 */ /* 0x000f68000c1e1900 */
[----:B------:R-:W5:Y:S01]  /*0600*/  LDG.E R6, desc[UR6][R6.64] ;  /* 0x0000000606067981 */ /* 0x000f62000c1e1900 */
[----:B------:R-:W-:Y:S01]  /*0610*/  IADD3 R19, PT, PT, R19, 0x4, RZ ;  /* 0x0000000413137810 */ /* 0x000fe20007ffe0ff */
[----:B--2---:R-:W-:-:S04]  /*0620*/  FFMA R13, R13, R8, R26 ;  /* 0x000000080d0d7223 */ /* 0x004fc8000000001a */
[----:B---3--:R-:W-:-:S04]  /*0630*/  FFMA R12, R12, R10, R13 ;  /* 0x0000000a0c0c7223 */ /* 0x008fc8000000000d */
[----:B----4-:R-:W-:-:S04]  /*0640*/  FFMA R12, R21, R20, R12 ;  /* 0x00000014150c7223 */ /* 0x010fc8000000000c */
[----:B-----5:R-:W-:-:S07]  /*0650*/  FFMA R26, R23, R6, R12 ;  /* 0x00000006171a7223 */ /* 0x020fce000000000c */
.L_x_3:
[----:B------:R-:W-:Y:S05]  /*0660*/  @!P1 BRA `(.L_x_0) ;  /* 0x0000000000689947 */ /* 0x000fea0003800000 */
[----:B------:R-:W-:Y:S02]  /*0670*/  ISETP.NE.AND P0, PT, R16, 0x1, PT ;  /* 0x000000011000780c */ /* 0x000fe40003f05270 */
[----:B------:R-:W-:-:S04]  /*0680*/  LOP3.LUT R17, R17, 0x1, RZ, 0xc0, !PT ;  /* 0x0000000111117812 */ /* 0x000fc800078ec0ff */
[----:B------:R-:W-:-:S07]  /*0690*/  ISETP.NE.U32.AND P1, PT, R17, 0x1, PT ;  /* 0x000000011100780c */ /* 0x000fce0003f25070 */
[----:B------:R-:W0:Y:S01]  /*06a0*/  @P0 LDC.64 R8, c[0x0][0x3a0] ;  /* 0x0000e800ff080b82 */ /* 0x000e220000000a00 */
[C---:B------:R-:W-:Y:S01]  /*06b0*/  @P0 IMAD R13, R19.reuse, R15, R0 ;  /* 0x0000000f130d0224 */ /* 0x040fe200078e0200 */
[----:B------:R-:W-:Y:S02]  /*06c0*/  @P0 IADD3 R11, PT, PT, R18, R19, RZ ;  /* 0x00000013120b0210 */ /* 0x000fe40007ffe0ff */
[----:B------:R-:W-:-:S04]  /*06d0*/  @P0 IADD3 R19, PT, PT, R19, 0x2, RZ ;  /* 0x0000000213130810 */ /* 0x000fc80007ffe0ff */
[----:B------:R-:W1:Y:S08]  /*06e0*/  @P0 LDC.64 R6, c[0x0][0x398] ;  /* 0x0000e600ff060b82 */ /* 0x000e700000000a00 */
[----:B------:R-:W2:Y:S08]  /*06f0*/  @!P1 LDC.64 R4, c[0x0][0x398] ;  /* 0x0000e600ff049b82 */ /* 0x000eb00000000a00 */
[----:B------:R-:W3:Y:S01]  /*0700*/  @!P1 LDC.64 R2, c[0x0][0x3a0] ;  /* 0x0000e800ff029b82 */ /* 0x000ee20000000a00 */
[----:B0-----:R-:W-:Y:S01]  /*0710*/  @P0 IMAD.WIDE R8, R13, 0x4, R8 ;  /* 0x000000040d080825 */ /* 0x001fe200078e0208 */
[----:B------:R-:W-:-:S03]  /*0720*/  @!P1 IADD3 R13, PT, PT, R18, R19, RZ ;  /* 0x00000013120d9210 */ /* 0x000fc60007ffe0ff */
[----:B------:R-:W-:Y:S01]  /*0730*/  @!P1 IMAD R19, R19, R15, R0 ;  /* 0x0000000f13139224 */ /* 0x000fe200078e0200 */
[----:B------:R-:W4:Y:S01]  /*0740*/  @P0 LDG.E R12, desc[UR6][R8.64] ;  /* 0x00000006080c0981 */ /* 0x000f22000c1e1900 */
[----:B-1----:R-:W-:-:S04]  /*0750*/  @P0 IMAD.WIDE R6, R11, 0x4, R6 ;  /* 0x000000040b060825 */ /* 0x002fc800078e0206 */
[----:B------:R-:W-:Y:S01]  /*0760*/  @P0 IMAD.WIDE R10, R15, 0x4, R8 ;  /* 0x000000040f0a0825 */ /* 0x000fe200078e0208 */
[----:B------:R-:W4:Y:S03]  /*0770*/  @P0 LDG.E R17, desc[UR6][R6.64] ;  /* 0x0000000606110981 */ /* 0x000f26000c1e1900 */
[----:B--2---:R-:W-:Y:S01]  /*0780*/  @!P1 IMAD.WIDE R4, R13, 0x4, R4 ;  /* 0x000000040d049825 */ /* 0x004fe200078e0204 */
[----:B------:R-:W2:Y:S04]  /*0790*/  @P0 LDG.E R21, desc[UR6][R6.64+0x4] ;  /* 0x0000040606150981 */ /* 0x000ea8000c1e1900 */
[----:B------:R-:W2:Y:S01]  /*07a0*/  @P0 LDG.E R10, desc[UR6][R10.64] ;  /* 0x000000060a0a0981 */ /* 0x000ea2000c1e1900 */
[----:B---3--:R-:W-:-:S03]  /*07b0*/  @!P1 IMAD.WIDE R2, R19, 0x4, R2 ;  /* 0x0000000413029825 */ /* 0x008fc600078e0202 */
[----:B------:R-:W3:Y:S04]  /*07c0*/  @!P1 LDG.E R5, desc[UR6][R4.64] ;  /* 0x0000000604059981 */ /* 0x000ee8000c1e1900 */
[----:B------:R-:W3:Y:S01]  /*07d0*/  @!P1 LDG.E R2, desc[UR6][R2.64] ;  /* 0x0000000602029981 */ /* 0x000ee2000c1e1900 */
[----:B----4-:R-:W-:-:S04]  /*07e0*/  @P0 FFMA R12, R17, R12, R26 ;  /* 0x0000000c110c0223 */ /* 0x010fc8000000001a */
[----:B--2---:R-:W-:-:S04]  /*07f0*/  @P0 FFMA R26, R21, R10, R12 ;  /* 0x0000000a151a0223 */ /* 0x004fc8000000000c */
[----:B---3--:R-:W-:-:S07]  /*0800*/  @!P1 FFMA R26, R5, R2, R26 ;  /* 0x00000002051a9223 */ /* 0x008fce000000001a */
.L_x_0:
[----:B------:R-:W0:Y:S01]  /*0810*/  LDC.64 R2, c[0x0][0x3a8] ;  /* 0x0000ea00ff027b82 */ /* 0x000e220000000a00 */
[----:B------:R-:W-:Y:S01]  /*0820*/  IMAD R15, R14, R15, R0 ;  /* 0x0000000f0e0f7224 */ /* 0x000fe200078e0200 */
[----:B------:R-:W1:Y:S01]  /*0830*/  LDCU UR4, c[0x0][0x390] ;  /* 0x00007200ff0477ac */ /* 0x000e620008000800 */
[----:B------:R-:W2:Y:S02]  /*0840*/  LDCU UR5, c[0x0][0x38c] ;  /* 0x00007180ff0577ac */ /* 0x000ea40008000800 */
[----:B0-----:R-:W-:-:S05]  /*0850*/  IMAD.WIDE R2, R15, 0x4, R2 ;  /* 0x000000040f027825 */ /* 0x001fca00078e0202 */
[----:B------:R-:W1:Y:S02]  /*0860*/  LDG.E R0, desc[UR6][R2.64] ;  /* 0x0000000602007981 */ /* 0x000e64000c1e1900 */
[----:B-1----:R-:W-:-:S04]  /*0870*/  FMUL R5, R0, UR4 ;  /* 0x0000000400057c20 */ /* 0x002fc80008400000 */
[----:B--2---:R-:W-:-:S05]  /*0880*/  FFMA R5, R26, UR5, R5 ;  /* 0x000000051a057c23 */ /* 0x004fca0008000005 */
[----:B------:R-:W-:Y:S01]  /*0890*/  STG.E desc[UR6][R2.64], R5 ;  /* 0x0000000502007986 */ /* 0x000fe2000c101906 */
[----:B------:R-:W-:Y:S05]  /*08a0*/  EXIT ;  /* 0x000000000000794d */ /* 0x000fea0003800000 */
.L_x_4:
[----:B------:R-:W-:-:S00]  /*08b0*/  BRA `(.L_x_4) ;  /* 0xfffffffc00fc7947 */ /* 0x000fc0000383ffff */
[----:B------:R-:W-:-:S00]  /*08c0*/  NOP ;  /* 0x0000000000007918 */ /* 0x000fc00000000000 */
        /* <DEDUP_REMOVED lines=11> */
.L_x_5:


//--------------------- .nv.shared.reserved.0     --------------------------
	.section	.nv.shared.reserved.0,"aw",@nobits
	.weak		__nv_reservedSMEM_offset_0_alias
	.size		__nv_reservedSMEM_offset_0_alias, 0, 64
	.other		__nv_reservedSMEM_offset_0_alias,@"STO_CUDA_RESERVED_SHARED STV_DEFAULT"
__nv_reservedSMEM_offset_0_alias:
	.zero		0
	.zero		64


//--------------------- .nv.constant0._Z5sgemmiiiffPKfS0_Pf --------------------------
	.section	.nv.constant0._Z5sgemmiiiffPKfS0_Pf,"a",@progbits
	.sectionflags	@""
	.align	4
.nv.constant0._Z5sgemmiiiffPKfS0_Pf:
	.zero		944


//--------------------- SYMBOLS --------------------------

	.type		.nv.reservedSmem.offset0,@object
	.size		.nv.reservedSmem.offset0,0x4
